//
// Generated by NVIDIA NVVM Compiler
//
// Compiler Build ID: CL-36424714
// Cuda compilation tools, release 13.0, V13.0.88
// Based on NVVM 20.0.0
//

.version 9.0
.target sm_100
.address_size 64

	// .globl	_Z13helloFromCUDAv
.extern .func  (.param .b32 func_retval0) vprintf
(
	.param .b64 vprintf_param_0,
	.param .b64 vprintf_param_1
)
;
.global .align 1 .b8 $str[28] = {72, 101, 108, 108, 111, 32, 102, 114, 111, 109, 32, 67, 85, 68, 65, 32, 116, 104, 114, 101, 97, 100, 32, 37, 100, 33, 10};

.visible .entry _Z13helloFromCUDAv()
{
	.local .align 8 .b8 	__local_depot0[8];
	.reg .b64 	%SP;
	.reg .b64 	%SPL;
	.reg .b32 	%r<7>;
	.reg .b64 	%rd<5>;

	mov.u64 	%SPL, __local_depot0;
	cvta.local.u64 	%SP, %SPL;
	add.u64 	%rd1, %SP, 0;
	add.u64 	%rd2, %SPL, 0;
	mov.u32 	%r1, %tid.x;
	mov.u32 	%r2, %ctaid.x;
	mov.u32 	%r3, %ntid.x;
	mad.lo.s32 	%r4, %r2, %r3, %r1;
	st.local.u32 	[%rd2], %r4;
	mov.u64 	%rd3, $str;
	cvta.global.u64 	%rd4, %rd3;
	{ // callseq 0, 0
	.param .b64 param0;
	st.param.b64 	[param0], %rd4;
	.param .b64 param1;
	st.param.b64 	[param1], %rd1;
	.param .b32 retval0;
	call.uni (retval0), 
	vprintf, 
	(
	param0, 
	param1
	);
	ld.param.b32 	%r5, [retval0];
	} // callseq 0
	ret;

}


// ===== COMPILED SASS (sm_100) =====

	.target	sm_100

	.elftype	@"ET_EXEC"


//--------------------- .note.nv.tkinfo           --------------------------
	.section	.note.nv.tkinfo,"",@"SHT_NOTE"
	.sectionflags	@"SHF_NOTE_NV_TKINFO"
	.tkinfo
        /*0018*/ 	.word	0x00000002
        /*0030*/ 	.string	""
        /*0030*/ 	.string	"ptxas"
        /*0030*/ 	.string	"Cuda compilation tools, release 13.0, V13.0.88"
        /*0030*/ 	.string	"Build cuda_13.0.r13.0/compiler.36424714_0"
        /*0030*/ 	.string	"-arch sm_100 -m 64 "



//--------------------- .note.nv.cuinfo           --------------------------
	.section	.note.nv.cuinfo,"",@"SHT_NOTE"
	.sectionflags	@"SHF_NOTE_NV_CUINFO"
        /*0018*/ 	.short	0x0002
        /*001a*/ 	.short	0x0064
        /*001c*/ 	.short	0x0082
	.zero		2


//--------------------- .nv.info                  --------------------------
	.section	.nv.info,"",@"SHT_CUDA_INFO"
	.align	4


	//----- nvinfo : EIATTR_REGCOUNT
	.align		4
        /*0000*/ 	.byte	0x04, 0x2f
        /*0002*/ 	.short	(.L_2 - .L_1)
	.align		4
.L_1:
        /*0004*/ 	.word	index@(_Z13helloFromCUDAv)
        /*0008*/ 	.word	0x00000018


	//----- nvinfo : EIATTR_FRAME_SIZE
	.align		4
.L_2:
        /*000c*/ 	.byte	0x04, 0x11
        /*000e*/ 	.short	(.L_4 - .L_3)
	.align		4
.L_3:
        /*0010*/ 	.word	index@(_Z13helloFromCUDAv)
        /*0014*/ 	.word	0x00000008


	//----- nvinfo : EIATTR_MIN_STACK_SIZE
	.align		4
.L_4:
        /*0018*/ 	.byte	0x04, 0x12
        /*001a*/ 	.short	(.L_6 - .L_5)
	.align		4
.L_5:
        /*001c*/ 	.word	index@(_Z13helloFromCUDAv)
        /*0020*/ 	.word	0x00000008
.L_6:


//--------------------- .nv.compat                --------------------------
	.section	.nv.compat,"",@"SHT_CUDA_COMPAT_INFO"
	.align	4
        /*0000*/ 	.byte	0x02, 0x09, 0x00, 0x00, 0x02, 0x02, 0x01, 0x00, 0x02, 0x05, 0x05, 0x00, 0x03, 0x07, 0x01, 0x01
        /*0010*/ 	.byte	0x02, 0x03, 0x00, 0x00, 0x02, 0x06, 0x01, 0x00, 0x04, 0x0b, 0x08, 0x00, 0x09, 0x00, 0x00, 0x00
        /*0020*/ 	.byte	0x00, 0x00, 0x00, 0x00


//--------------------- .nv.info._Z13helloFromCUDAv --------------------------
	.section	.nv.info._Z13helloFromCUDAv,"",@"SHT_CUDA_INFO"
	.sectionflags	@""
	.align	4


	//----- nvinfo : EIATTR_CUDA_API_VERSION
	.align		4
        /*0000*/ 	.byte	0x04, 0x37
        /*0002*/ 	.short	(.L_8 - .L_7)
.L_7:
        /*0004*/ 	.word	0x00000082


	//----- nvinfo : EIATTR_SPARSE_MMA_MASK
	.align		4
.L_8:
        /*0008*/ 	.byte	0x03, 0x50
        /*000a*/ 	.short	0x0000


	//----- nvinfo : EIATTR_MAXREG_COUNT
	.align		4
        /*000c*/ 	.byte	0x03, 0x1b
        /*000e*/ 	.short	0x00ff


	//----- nvinfo : EIATTR_EXTERNS
	.align		4
        /*0010*/ 	.byte	0x04, 0x0f
        /*0012*/ 	.short	(.L_10 - .L_9)


	//   ....[0]....
	.align		4
.L_9:
        /*0014*/ 	.word	index@(vprintf)


	//----- nvinfo : EIATTR_MERCURY_ISA_VERSION
	.align		4
.L_10:
        /*0018*/ 	.byte	0x03, 0x5f
        /*001a*/ 	.short	0x0101


	//----- nvinfo : EIATTR_VRC_CTA_INIT_COUNT
	.align		4
        /*001c*/ 	.byte	0x02, 0x4a
	.zero		1
	.zero		1


	//----- nvinfo : EIATTR_SYSCALL_OFFSETS
	.align		4
        /*0020*/ 	.byte	0x04, 0x46
        /*0022*/ 	.short	(.L_12 - .L_11)


	//   ....[0]....
.L_11:
        /*0024*/ 	.word	0x00000110


	//----- nvinfo : EIATTR_EXIT_INSTR_OFFSETS
	.align		4
.L_12:
        /*0028*/ 	.byte	0x04, 0x1c
        /*002a*/ 	.short	(.L_14 - .L_13)


	//   ....[0]....
.L_13:
        /*002c*/ 	.word	0x00000120


	//----- nvinfo : EIATTR_SW_WAR
	.align		4
.L_14:
        /*0030*/ 	.byte	0x04, 0x36
        /*0032*/ 	.short	(.L_16 - .L_15)
.L_15:
        /*0034*/ 	.word	0x00000008
.L_16:


//--------------------- .nv.callgraph             --------------------------
	.section	.nv.callgraph,"",@"SHT_CUDA_CALLGRAPH"
	.align	4
	.sectionentsize	8
	.align		4
        /*0000*/ 	.word	0x00000000
	.align		4
        /*0004*/ 	.word	0xffffffff
	.align		4
        /*0008*/ 	.word	index@(_Z13helloFromCUDAv)
	.align		4
        /*000c*/ 	.word	index@(vprintf)
	.align		4
        /*0010*/ 	.word	0x00000000
	.align		4
        /*0014*/ 	.word	0xfffffffe
	.align		4
        /*0018*/ 	.word	0x00000000
	.align		4
        /*001c*/ 	.word	0xfffffffd
	.align		4
        /*0020*/ 	.word	0x00000000
	.align		4
        /*0024*/ 	.word	0xfffffffc


//--------------------- .nv.constant4             --------------------------
	.section	.nv.constant4,"a",@progbits
	.align	8
	.align		8
.nv.constant4:
        /*0000*/ 	.dword	vprintf
	.align		8
        /*0008*/ 	.dword	$str


//--------------------- .text._Z13helloFromCUDAv  --------------------------
	.section	.text._Z13helloFromCUDAv,"ax",@progbits
	.align	128
        .global         _Z13helloFromCUDAv
        .type           _Z13helloFromCUDAv,@function
        .size           _Z13helloFromCUDAv,(.L_x_2 - _Z13helloFromCUDAv)
        .other          _Z13helloFromCUDAv,@"STO_CUDA_ENTRY STV_DEFAULT"
_Z13helloFromCUDAv:
.text._Z13helloFromCUDAv:
[----:B------:R-:W0:Y:S01]  /*0000*/  LDC R1, c[0x0][0x37c] ;  /* 0x0000df00ff017b82 */ /* 0x000e220000000800 */
[----:B------:R-:W1:Y:S01]  /*0010*/  S2R R0, SR_TID.X ;  /* 0x0000000000007919 */ /* 0x000e620000002100 */
[----:B------:R-:W2:Y:S06]  /*0020*/  LDCU UR5, c[0x0][0x2fc] ;  /* 0x00005f80ff0577ac */ /* 0x000eac0008000800 */
[----:B------:R-:W1:Y:S01]  /*0030*/  S2UR UR6, SR_CTAID.X ;  /* 0x00000000000679c3 */ /* 0x000e620000002500 */
[----:B------:R-:W-:Y:S01]  /*0040*/  MOV R2, 0x0 ;  /* 0x0000000000027802 */ /* 0x000fe20000000f00 */
[----:B0-----:R-:W-:Y:S01]  /*0050*/  VIADD R1, R1, 0xfffffff8 ;  /* 0xfffffff801017836 */ /* 0x001fe20000000000 */
[----:B------:R-:W0:Y:S05]  /*0060*/  LDCU UR4, c[0x0][0x2f8] ;  /* 0x00005f00ff0477ac */ /* 0x000e2a0008000800 */
[----:B------:R-:W1:Y:S01]  /*0070*/  LDC R3, c[0x0][0x360] ;  /* 0x0000d800ff037b82 */ /* 0x000e620000000800 */
[----:B0-----:R-:W-:-:S05]  /*0080*/  IADD3 R6, P0, PT, R1, UR4, RZ ;  /* 0x0000000401067c10 */ /* 0x001fca000ff1e0ff */
[----:B--2---:R-:W-:Y:S02]  /*0090*/  IMAD.X R7, RZ, RZ, UR5, P0 ;  /* 0x00000005ff077e24 */ /* 0x004fe400080e06ff */
[----:B-1----:R-:W-:Y:S01]  /*00a0*/  IMAD R0, R3, UR6, R0 ;  /* 0x0000000603007c24 */ /* 0x002fe2000f8e0200 */
[----:B------:R-:W0:Y:S01]  /*00b0*/  LDCU.64 UR6, c[0x4][0x8] ;  /* 0x01000100ff0677ac */ /* 0x000e220008000a00 */
[----:B------:R-:W1:Y:S03]  /*00c0*/  LDC.64 R2, c[0x4][R2] ;  /* 0x0100000002027b82 */ /* 0x000e660000000a00 */
[----:B------:R2:W-:Y:S01]  /*00d0*/  STL [R1], R0 ;  /* 0x0000000001007387 */ /* 0x0005e20000100800 */
[----:B0-----:R-:W-:Y:S01]  /*00e0*/  IMAD.U32 R4, RZ, RZ, UR6 ;  /* 0x00000006ff047e24 */ /* 0x001fe2000f8e00ff */
[----:B--2---:R-:W-:-:S07]  /*00f0*/  MOV R5, UR7 ;  /* 0x0000000700057c02 */ /* 0x004fce0008000f00 */
[----:B------:R-:W-:-:S07]  /*0100*/  LEPC R20, `(.L_x_0) ;  /* 0x000000001014794e */ /* 0x000fce0000000000 */
[----:B-1----:R-:W-:Y:S05]  /*0110*/  CALL.ABS.NOINC R2 ;  /* 0x0000000002007343 */ /* 0x002fea0003c00000 */
.L_x_0:
[----:B------:R-:W-:Y:S05]  /*0120*/  EXIT ;  /* 0x000000000000794d */ /* 0x000fea0003800000 */
.L_x_1:
[----:B------:R-:W-:-:S00]  /*0130*/  BRA `(.L_x_1) ;  /* 0xfffffffc00fc7947 */ /* 0x000fc0000383ffff */
[----:B------:R-:W-:-:S00]  /*0140*/  NOP ;  /* 0x0000000000007918 */ /* 0x000fc00000000000 */
        /* <DEDUP_REMOVED lines=11> */
.L_x_2:


//--------------------- .nv.global.init           --------------------------
	.section	.nv.global.init,"aw",@progbits
.nv.global.init:
	.type		$str,@object
	.size		$str,(.L_0 - $str)
$str:
        /*0000*/ 	.byte	0x48, 0x65, 0x6c, 0x6c, 0x6f, 0x20, 0x66, 0x72, 0x6f, 0x6d, 0x20, 0x43, 0x55, 0x44, 0x41, 0x20
        /*0010*/ 	.byte	0x74, 0x68, 0x72, 0x65, 0x61, 0x64, 0x20, 0x25, 0x64, 0x21, 0x0a, 0x00
.L_0:


//--------------------- .nv.shared.reserved.0     --------------------------
	.section	.nv.shared.reserved.0,"aw",@nobits
	.weak		__nv_reservedSMEM_offset_0_alias
	.size		__nv_reservedSMEM_offset_0_alias, 0, 64
	.other		__nv_reservedSMEM_offset_0_alias,@"STO_CUDA_RESERVED_SHARED STV_DEFAULT"
__nv_reservedSMEM_offset_0_alias:
	.zero		0
	.zero		64


//--------------------- .nv.constant0._Z13helloFromCUDAv --------------------------
	.section	.nv.constant0._Z13helloFromCUDAv,"a",@progbits
	.sectionflags	@""
	.align	4
.nv.constant0._Z13helloFromCUDAv:
	.zero		896


//--------------------- SYMBOLS --------------------------

	.type		.nv.reservedSmem.offset0,@object
	.size		.nv.reservedSmem.offset0,0x4
	.type		vprintf,@function
